//
// Generated by NVIDIA NVVM Compiler
//
// Compiler Build ID: CL-36424714
// Cuda compilation tools, release 13.0, V13.0.88
// Based on NVVM 20.0.0
//

.version 9.0
.target sm_100
.address_size 64

	// .globl	_Z11boyer_moorePciPKciPKiS3_ii
.extern .func  (.param .b32 func_retval0) vprintf
(
	.param .b64 vprintf_param_0,
	.param .b64 vprintf_param_1
)
;
// _ZZ11boyer_moorePciPKciPKiS3_iiE8s_string has been demoted
.global .align 1 .b8 $str[22] = {10, 70, 111, 117, 110, 100, 32, 97, 116, 58, 32, 37, 100, 32, 37, 100, 32, 37, 100, 32, 10};

.visible .entry _Z11boyer_moorePciPKciPKiS3_ii(
	.param .u64 .ptr .align 1 _Z11boyer_moorePciPKciPKiS3_ii_param_0,
	.param .u32 _Z11boyer_moorePciPKciPKiS3_ii_param_1,
	.param .u64 .ptr .align 1 _Z11boyer_moorePciPKciPKiS3_ii_param_2,
	.param .u32 _Z11boyer_moorePciPKciPKiS3_ii_param_3,
	.param .u64 .ptr .align 1 _Z11boyer_moorePciPKciPKiS3_ii_param_4,
	.param .u64 .ptr .align 1 _Z11boyer_moorePciPKciPKiS3_ii_param_5,
	.param .u32 _Z11boyer_moorePciPKciPKiS3_ii_param_6,
	.param .u32 _Z11boyer_moorePciPKciPKiS3_ii_param_7
)
{
	.local .align 8 .b8 	__local_depot0[16];
	.reg .b64 	%SP;
	.reg .b64 	%SPL;
	.reg .pred 	%p<29>;
	.reg .b16 	%rs<64>;
	.reg .b32 	%r<123>;
	.reg .b64 	%rd<50>;
	// demoted variable
	.shared .align 1 .b8 _ZZ11boyer_moorePciPKciPKiS3_iiE8s_string[60];
	mov.u64 	%SPL, __local_depot0;
	cvta.local.u64 	%SP, %SPL;
	ld.param.u64 	%rd8, [_Z11boyer_moorePciPKciPKiS3_ii_param_0];
	ld.param.u32 	%r74, [_Z11boyer_moorePciPKciPKiS3_ii_param_1];
	ld.param.u32 	%r75, [_Z11boyer_moorePciPKciPKiS3_ii_param_3];
	ld.param.u64 	%rd6, [_Z11boyer_moorePciPKciPKiS3_ii_param_4];
	ld.param.u64 	%rd7, [_Z11boyer_moorePciPKciPKiS3_ii_param_5];
	ld.param.u32 	%r76, [_Z11boyer_moorePciPKciPKiS3_ii_param_6];
	ld.param.u32 	%r77, [_Z11boyer_moorePciPKciPKiS3_ii_param_7];
	cvta.to.global.u64 	%rd1, %rd8;
	mov.u32 	%r78, %ctaid.x;
	mul.lo.s32 	%r1, %r77, %r78;
	mov.u32 	%r2, %tid.x;
	setp.lt.s32 	%p1, %r76, 1;
	@%p1 bra 	$L__BB0_42;
	mov.u32 	%r3, %ntid.x;
	and.b32  	%r4, %r76, 7;
	setp.lt.u32 	%p2, %r76, 8;
	mov.b32 	%r119, 0;
	@%p2 bra 	$L__BB0_20;
	and.b32  	%r119, %r76, 2147483640;
	neg.s32 	%r117, %r119;
	mov.u32 	%r80, _ZZ11boyer_moorePciPKciPKiS3_iiE8s_string;
	add.s32 	%r116, %r80, %r2;
	add.s32 	%r108, %r2, %r1;
	add.s32 	%r115, %r108, %r3;
	shl.b32 	%r81, %r3, 1;
	add.s32 	%r114, %r108, %r81;
	mad.lo.s32 	%r113, %r3, 3, %r108;
	shl.b32 	%r82, %r3, 2;
	add.s32 	%r112, %r108, %r82;
	mad.lo.s32 	%r111, %r3, 5, %r108;
	mad.lo.s32 	%r110, %r3, 6, %r108;
	mad.lo.s32 	%r109, %r3, 7, %r108;
$L__BB0_3:
	.pragma "nounroll";
	setp.ge.s32 	%p3, %r108, %r74;
	mov.b16 	%rs49, 42;
	@%p3 bra 	$L__BB0_5;
	cvt.s64.s32 	%rd9, %r108;
	add.s64 	%rd10, %rd1, %rd9;
	ld.global.u8 	%rs49, [%rd10];
$L__BB0_5:
	st.shared.u8 	[%r116], %rs49;
	add.s32 	%r26, %r3, %r108;
	setp.ge.s32 	%p4, %r26, %r74;
	mov.b16 	%rs50, 42;
	@%p4 bra 	$L__BB0_7;
	cvt.s64.s32 	%rd11, %r115;
	add.s64 	%rd12, %rd1, %rd11;
	ld.global.u8 	%rs50, [%rd12];
$L__BB0_7:
	add.s32 	%r27, %r116, %r3;
	st.shared.u8 	[%r27], %rs50;
	add.s32 	%r28, %r3, %r26;
	setp.ge.s32 	%p5, %r28, %r74;
	mov.b16 	%rs51, 42;
	@%p5 bra 	$L__BB0_9;
	cvt.s64.s32 	%rd13, %r114;
	add.s64 	%rd14, %rd1, %rd13;
	ld.global.u8 	%rs51, [%rd14];
$L__BB0_9:
	add.s32 	%r29, %r27, %r3;
	st.shared.u8 	[%r29], %rs51;
	add.s32 	%r30, %r3, %r28;
	setp.ge.s32 	%p6, %r30, %r74;
	mov.b16 	%rs52, 42;
	@%p6 bra 	$L__BB0_11;
	cvt.s64.s32 	%rd15, %r113;
	add.s64 	%rd16, %rd1, %rd15;
	ld.global.u8 	%rs52, [%rd16];
$L__BB0_11:
	add.s32 	%r31, %r29, %r3;
	st.shared.u8 	[%r31], %rs52;
	add.s32 	%r32, %r3, %r30;
	setp.ge.s32 	%p7, %r32, %r74;
	mov.b16 	%rs53, 42;
	@%p7 bra 	$L__BB0_13;
	cvt.s64.s32 	%rd17, %r112;
	add.s64 	%rd18, %rd1, %rd17;
	ld.global.u8 	%rs53, [%rd18];
$L__BB0_13:
	add.s32 	%r33, %r31, %r3;
	st.shared.u8 	[%r33], %rs53;
	add.s32 	%r34, %r3, %r32;
	setp.ge.s32 	%p8, %r34, %r74;
	mov.b16 	%rs54, 42;
	@%p8 bra 	$L__BB0_15;
	cvt.s64.s32 	%rd19, %r111;
	add.s64 	%rd20, %rd1, %rd19;
	ld.global.u8 	%rs54, [%rd20];
$L__BB0_15:
	add.s32 	%r35, %r33, %r3;
	st.shared.u8 	[%r35], %rs54;
	add.s32 	%r36, %r3, %r34;
	setp.ge.s32 	%p9, %r36, %r74;
	mov.b16 	%rs55, 42;
	@%p9 bra 	$L__BB0_17;
	cvt.s64.s32 	%rd21, %r110;
	add.s64 	%rd22, %rd1, %rd21;
	ld.global.u8 	%rs55, [%rd22];
$L__BB0_17:
	add.s32 	%r37, %r35, %r3;
	st.shared.u8 	[%r37], %rs55;
	add.s32 	%r83, %r3, %r36;
	setp.ge.s32 	%p10, %r83, %r74;
	mov.b16 	%rs56, 42;
	@%p10 bra 	$L__BB0_19;
	cvt.s64.s32 	%rd23, %r109;
	add.s64 	%rd24, %rd1, %rd23;
	ld.global.u8 	%rs56, [%rd24];
$L__BB0_19:
	add.s32 	%r84, %r37, %r3;
	st.shared.u8 	[%r84], %rs56;
	add.s32 	%r117, %r117, 8;
	shl.b32 	%r85, %r3, 3;
	add.s32 	%r116, %r116, %r85;
	add.s32 	%r115, %r115, %r85;
	add.s32 	%r114, %r114, %r85;
	add.s32 	%r113, %r113, %r85;
	add.s32 	%r112, %r112, %r85;
	add.s32 	%r111, %r111, %r85;
	add.s32 	%r110, %r110, %r85;
	add.s32 	%r109, %r109, %r85;
	add.s32 	%r108, %r108, %r85;
	setp.ne.s32 	%p11, %r117, 0;
	@%p11 bra 	$L__BB0_3;
$L__BB0_20:
	setp.eq.s32 	%p12, %r4, 0;
	@%p12 bra 	$L__BB0_42;
	and.b32  	%r49, %r76, 3;
	setp.lt.u32 	%p13, %r4, 4;
	@%p13 bra 	$L__BB0_31;
	mad.lo.s32 	%r50, %r119, %r3, %r2;
	add.s32 	%r51, %r50, %r1;
	setp.ge.s32 	%p14, %r51, %r74;
	mov.b16 	%rs57, 42;
	@%p14 bra 	$L__BB0_24;
	cvt.s64.s32 	%rd25, %r51;
	add.s64 	%rd26, %rd1, %rd25;
	ld.global.u8 	%rs57, [%rd26];
$L__BB0_24:
	mov.u32 	%r86, _ZZ11boyer_moorePciPKciPKiS3_iiE8s_string;
	add.s32 	%r52, %r86, %r50;
	st.shared.u8 	[%r52], %rs57;
	add.s32 	%r53, %r51, %r3;
	setp.ge.s32 	%p15, %r53, %r74;
	mov.b16 	%rs58, 42;
	@%p15 bra 	$L__BB0_26;
	cvt.s64.s32 	%rd27, %r53;
	add.s64 	%rd28, %rd1, %rd27;
	ld.global.u8 	%rs58, [%rd28];
$L__BB0_26:
	add.s32 	%r54, %r52, %r3;
	st.shared.u8 	[%r54], %rs58;
	add.s32 	%r55, %r53, %r3;
	setp.ge.s32 	%p16, %r55, %r74;
	mov.b16 	%rs59, 42;
	@%p16 bra 	$L__BB0_28;
	cvt.s64.s32 	%rd29, %r55;
	add.s64 	%rd30, %rd1, %rd29;
	ld.global.u8 	%rs59, [%rd30];
$L__BB0_28:
	add.s32 	%r56, %r54, %r3;
	st.shared.u8 	[%r56], %rs59;
	add.s32 	%r57, %r55, %r3;
	setp.ge.s32 	%p17, %r57, %r74;
	mov.b16 	%rs60, 42;
	@%p17 bra 	$L__BB0_30;
	cvt.s64.s32 	%rd31, %r57;
	add.s64 	%rd32, %rd1, %rd31;
	ld.global.u8 	%rs60, [%rd32];
$L__BB0_30:
	add.s32 	%r87, %r56, %r3;
	st.shared.u8 	[%r87], %rs60;
	add.s32 	%r119, %r119, 4;
$L__BB0_31:
	setp.eq.s32 	%p18, %r49, 0;
	@%p18 bra 	$L__BB0_42;
	setp.eq.s32 	%p19, %r49, 1;
	@%p19 bra 	$L__BB0_38;
	mad.lo.s32 	%r60, %r119, %r3, %r2;
	add.s32 	%r61, %r60, %r1;
	setp.ge.s32 	%p20, %r61, %r74;
	mov.b16 	%rs61, 42;
	@%p20 bra 	$L__BB0_35;
	cvt.s64.s32 	%rd33, %r61;
	add.s64 	%rd34, %rd1, %rd33;
	ld.global.u8 	%rs61, [%rd34];
$L__BB0_35:
	mov.u32 	%r88, _ZZ11boyer_moorePciPKciPKiS3_iiE8s_string;
	add.s32 	%r62, %r88, %r60;
	st.shared.u8 	[%r62], %rs61;
	add.s32 	%r63, %r61, %r3;
	setp.ge.s32 	%p21, %r63, %r74;
	mov.b16 	%rs62, 42;
	@%p21 bra 	$L__BB0_37;
	cvt.s64.s32 	%rd35, %r63;
	add.s64 	%rd36, %rd1, %rd35;
	ld.global.u8 	%rs62, [%rd36];
$L__BB0_37:
	add.s32 	%r89, %r62, %r3;
	st.shared.u8 	[%r89], %rs62;
	add.s32 	%r119, %r119, 2;
$L__BB0_38:
	and.b32  	%r90, %r76, 1;
	setp.eq.b32 	%p22, %r90, 1;
	not.pred 	%p23, %p22;
	@%p23 bra 	$L__BB0_42;
	mad.lo.s32 	%r66, %r119, %r3, %r2;
	add.s32 	%r67, %r66, %r1;
	setp.ge.s32 	%p24, %r67, %r74;
	mov.b16 	%rs63, 42;
	@%p24 bra 	$L__BB0_41;
	cvt.s64.s32 	%rd37, %r67;
	add.s64 	%rd38, %rd1, %rd37;
	ld.global.u8 	%rs63, [%rd38];
$L__BB0_41:
	mov.u32 	%r91, _ZZ11boyer_moorePciPKciPKiS3_iiE8s_string;
	add.s32 	%r92, %r91, %r66;
	st.shared.u8 	[%r92], %rs63;
$L__BB0_42:
	bar.sync 	0;
	mul.lo.s32 	%r68, %r76, %r2;
	add.s32 	%r93, %r76, %r75;
	add.s32 	%r94, %r93, %r68;
	min.s32 	%r69, %r94, 60;
	setp.ge.s32 	%p25, %r68, %r69;
	@%p25 bra 	$L__BB0_48;
	ld.param.u64 	%rd49, [_Z11boyer_moorePciPKciPKiS3_ii_param_2];
	cvta.to.global.u64 	%rd2, %rd49;
	cvta.to.global.u64 	%rd3, %rd6;
	cvta.to.global.u64 	%rd4, %rd7;
	mov.u32 	%r121, %r68;
$L__BB0_44:
	mov.u32 	%r122, %r75;
$L__BB0_45:
	mov.u32 	%r71, %r122;
	setp.lt.s32 	%p26, %r71, 1;
	@%p26 bra 	$L__BB0_49;
	add.s32 	%r122, %r71, -1;
	add.s32 	%r99, %r71, %r121;
	mov.u32 	%r100, _ZZ11boyer_moorePciPKciPKiS3_iiE8s_string;
	add.s32 	%r101, %r100, %r99;
	ld.shared.u8 	%rs31, [%r101+-1];
	cvt.u64.u32 	%rd43, %r122;
	add.s64 	%rd44, %rd2, %rd43;
	ld.global.nc.u8 	%rs47, [%rd44];
	cvt.u16.u8 	%rs48, %rs47;
	setp.eq.s16 	%p27, %rs31, %rs48;
	@%p27 bra 	$L__BB0_45;
	mul.wide.u32 	%rd45, %r71, 4;
	add.s64 	%rd46, %rd3, %rd45;
	ld.global.nc.u32 	%r102, [%rd46];
	cvt.u32.u16 	%r103, %rs31;
	cvt.s32.s8 	%r104, %r103;
	mul.wide.s32 	%rd47, %r104, 4;
	add.s64 	%rd48, %rd4, %rd47;
	ld.global.nc.u32 	%r105, [%rd48];
	sub.s32 	%r106, %r122, %r105;
	max.s32 	%r107, %r102, %r106;
	add.s32 	%r121, %r107, %r121;
	setp.lt.s32 	%p28, %r121, %r69;
	@%p28 bra 	$L__BB0_44;
$L__BB0_48:
	ret;
$L__BB0_49:
	add.u64 	%rd39, %SP, 0;
	add.u64 	%rd40, %SPL, 0;
	add.s32 	%r95, %r1, %r121;
	add.s32 	%r96, %r95, 1;
	st.local.v2.u32 	[%rd40], {%r96, %r68};
	st.local.u32 	[%rd40+8], %r69;
	mov.u64 	%rd41, $str;
	cvta.global.u64 	%rd42, %rd41;
	{ // callseq 0, 0
	.param .b64 param0;
	st.param.b64 	[param0], %rd42;
	.param .b64 param1;
	st.param.b64 	[param1], %rd39;
	.param .b32 retval0;
	call.uni (retval0), 
	vprintf, 
	(
	param0, 
	param1
	);
	ld.param.b32 	%r97, [retval0];
	} // callseq 0
	bra.uni 	$L__BB0_48;

}


// ===== COMPILED SASS (sm_100) =====

	.target	sm_100

	.elftype	@"ET_EXEC"


//--------------------- .note.nv.tkinfo           --------------------------
	.section	.note.nv.tkinfo,"",@"SHT_NOTE"
	.sectionflags	@"SHF_NOTE_NV_TKINFO"
	.tkinfo
        /*0018*/ 	.word	0x00000002
        /*0030*/ 	.string	""
        /*0030*/ 	.string	"ptxas"
        /*0030*/ 	.string	"Cuda compilation tools, release 13.0, V13.0.88"
        /*0030*/ 	.string	"Build cuda_13.0.r13.0/compiler.36424714_0"
        /*0030*/ 	.string	"-arch sm_100 -m 64 "



//--------------------- .note.nv.cuinfo           --------------------------
	.section	.note.nv.cuinfo,"",@"SHT_NOTE"
	.sectionflags	@"SHF_NOTE_NV_CUINFO"
        /*0018*/ 	.short	0x0002
        /*001a*/ 	.short	0x0064
        /*001c*/ 	.short	0x0082
	.zero		2


//--------------------- .nv.info                  --------------------------
	.section	.nv.info,"",@"SHT_CUDA_INFO"
	.align	4


	//----- nvinfo : EIATTR_REGCOUNT
	.align		4
        /*0000*/ 	.byte	0x04, 0x2f
        /*0002*/ 	.short	(.L_2 - .L_1)
	.align		4
.L_1:
        /*0004*/ 	.word	index@(_Z11boyer_moorePciPKciPKiS3_ii)
        /*0008*/ 	.word	0x00000020


	//----- nvinfo : EIATTR_FRAME_SIZE
	.align		4
.L_2:
        /*000c*/ 	.byte	0x04, 0x11
        /*000e*/ 	.short	(.L_4 - .L_3)
	.align		4
.L_3:
        /*0010*/ 	.word	index@(_Z11boyer_moorePciPKciPKiS3_ii)
        /*0014*/ 	.word	0x00000010


	//----- nvinfo : EIATTR_MIN_STACK_SIZE
	.align		4
.L_4:
        /*0018*/ 	.byte	0x04, 0x12
        /*001a*/ 	.short	(.L_6 - .L_5)
	.align		4
.L_5:
        /*001c*/ 	.word	index@(_Z11boyer_moorePciPKciPKiS3_ii)
        /*0020*/ 	.word	0x00000010
.L_6:


//--------------------- .nv.compat                --------------------------
	.section	.nv.compat,"",@"SHT_CUDA_COMPAT_INFO"
	.align	4
        /*0000*/ 	.byte	0x02, 0x09, 0x00, 0x00, 0x02, 0x02, 0x01, 0x00, 0x02, 0x05, 0x05, 0x00, 0x03, 0x07, 0x01, 0x01
        /*0010*/ 	.byte	0x02, 0x03, 0x00, 0x00, 0x02, 0x06, 0x01, 0x00, 0x04, 0x0b, 0x08, 0x00, 0x09, 0x00, 0x00, 0x00
        /*0020*/ 	.byte	0x00, 0x00, 0x00, 0x00


//--------------------- .nv.info._Z11boyer_moorePciPKciPKiS3_ii --------------------------
	.section	.nv.info._Z11boyer_moorePciPKciPKiS3_ii,"",@"SHT_CUDA_INFO"
	.sectionflags	@""
	.align	4


	//----- nvinfo : EIATTR_CUDA_API_VERSION
	.align		4
        /*0000*/ 	.byte	0x04, 0x37
        /*0002*/ 	.short	(.L_8 - .L_7)
.L_7:
        /*0004*/ 	.word	0x00000082


	//----- nvinfo : EIATTR_KPARAM_INFO
	.align		4
.L_8:
        /*0008*/ 	.byte	0x04, 0x17
        /*000a*/ 	.short	(.L_10 - .L_9)
.L_9:
        /*000c*/ 	.word	0x00000000
        /*0010*/ 	.short	0x0007
        /*0012*/ 	.short	0x0034
        /*0014*/ 	.byte	0x00, 0xf0, 0x11, 0x00


	//----- nvinfo : EIATTR_KPARAM_INFO
	.align		4
.L_10:
        /*0018*/ 	.byte	0x04, 0x17
        /*001a*/ 	.short	(.L_12 - .L_11)
.L_11:
        /*001c*/ 	.word	0x00000000
        /*0020*/ 	.short	0x0006
        /*0022*/ 	.short	0x0030
        /*0024*/ 	.byte	0x00, 0xf0, 0x11, 0x00


	//----- nvinfo : EIATTR_KPARAM_INFO
	.align		4
.L_12:
        /*0028*/ 	.byte	0x04, 0x17
        /*002a*/ 	.short	(.L_14 - .L_13)
.L_13:
        /*002c*/ 	.word	0x00000000
        /*0030*/ 	.short	0x0005
        /*0032*/ 	.short	0x0028
        /*0034*/ 	.byte	0x00, 0xf5, 0x21, 0x00


	//----- nvinfo : EIATTR_KPARAM_INFO
	.align		4
.L_14:
        /*0038*/ 	.byte	0x04, 0x17
        /*003a*/ 	.short	(.L_16 - .L_15)
.L_15:
        /*003c*/ 	.word	0x00000000
        /*0040*/ 	.short	0x0004
        /*0042*/ 	.short	0x0020
        /*0044*/ 	.byte	0x00, 0xf5, 0x21, 0x00


	//----- nvinfo : EIATTR_KPARAM_INFO
	.align		4
.L_16:
        /*0048*/ 	.byte	0x04, 0x17
        /*004a*/ 	.short	(.L_18 - .L_17)
.L_17:
        /*004c*/ 	.word	0x00000000
        /*0050*/ 	.short	0x0003
        /*0052*/ 	.short	0x0018
        /*0054*/ 	.byte	0x00, 0xf0, 0x11, 0x00


	//----- nvinfo : EIATTR_KPARAM_INFO
	.align		4
.L_18:
        /*0058*/ 	.byte	0x04, 0x17
        /*005a*/ 	.short	(.L_20 - .L_19)
.L_19:
        /*005c*/ 	.word	0x00000000
        /*0060*/ 	.short	0x0002
        /*0062*/ 	.short	0x0010
        /*0064*/ 	.byte	0x00, 0xf5, 0x21, 0x00


	//----- nvinfo : EIATTR_KPARAM_INFO
	.align		4
.L_20:
        /*0068*/ 	.byte	0x04, 0x17
        /*006a*/ 	.short	(.L_22 - .L_21)
.L_21:
        /*006c*/ 	.word	0x00000000
        /*0070*/ 	.short	0x0001
        /*0072*/ 	.short	0x0008
        /*0074*/ 	.byte	0x00, 0xf0, 0x11, 0x00


	//----- nvinfo : EIATTR_KPARAM_INFO
	.align		4
.L_22:
        /*0078*/ 	.byte	0x04, 0x17
        /*007a*/ 	.short	(.L_24 - .L_23)
.L_23:
        /*007c*/ 	.word	0x00000000
        /*0080*/ 	.short	0x0000
        /*0082*/ 	.short	0x0000
        /*0084*/ 	.byte	0x00, 0xf5, 0x21, 0x00


	//----- nvinfo : EIATTR_SPARSE_MMA_MASK
	.align		4
.L_24:
        /*0088*/ 	.byte	0x03, 0x50
        /*008a*/ 	.short	0x0000


	//----- nvinfo : EIATTR_MAXREG_COUNT
	.align		4
        /*008c*/ 	.byte	0x03, 0x1b
        /*008e*/ 	.short	0x00ff


	//----- nvinfo : EIATTR_NUM_BARRIERS
	.align		4
        /*0090*/ 	.byte	0x02, 0x4c
        /*0092*/ 	.byte	0x01
	.zero		1


	//----- nvinfo : EIATTR_EXTERNS
	.align		4
        /*0094*/ 	.byte	0x04, 0x0f
        /*0096*/ 	.short	(.L_26 - .L_25)


	//   ....[0]....
	.align		4
.L_25:
        /*0098*/ 	.word	index@(vprintf)


	//----- nvinfo : EIATTR_MERCURY_ISA_VERSION
	.align		4
.L_26:
        /*009c*/ 	.byte	0x03, 0x5f
        /*009e*/ 	.short	0x0101


	//----- nvinfo : EIATTR_VRC_CTA_INIT_COUNT
	.align		4
        /*00a0*/ 	.byte	0x02, 0x4a
	.zero		1
	.zero		1


	//----- nvinfo : EIATTR_SYSCALL_OFFSETS
	.align		4
        /*00a4*/ 	.byte	0x04, 0x46
        /*00a6*/ 	.short	(.L_28 - .L_27)


	//   ....[0]....
.L_27:
        /*00a8*/ 	.word	0x000010b0


	//----- nvinfo : EIATTR_EXIT_INSTR_OFFSETS
	.align		4
.L_28:
        /*00ac*/ 	.byte	0x04, 0x1c
        /*00ae*/ 	.short	(.L_30 - .L_29)


	//   ....[0]....
.L_29:
        /*00b0*/ 	.word	0x00000db0


	//   ....[1]....
        /*00b4*/ 	.word	0x00000fe0


	//   ....[2]....
        /*00b8*/ 	.word	0x000010c0


	//----- nvinfo : EIATTR_CRS_STACK_SIZE
	.align		4
.L_30:
        /*00bc*/ 	.byte	0x04, 0x1e
        /*00be*/ 	.short	(.L_32 - .L_31)
.L_31:
        /*00c0*/ 	.word	0x00000000


	//----- nvinfo : EIATTR_CBANK_PARAM_SIZE
	.align		4
.L_32:
        /*00c4*/ 	.byte	0x03, 0x19
        /*00c6*/ 	.short	0x0038


	//----- nvinfo : EIATTR_PARAM_CBANK
	.align		4
        /*00c8*/ 	.byte	0x04, 0x0a
        /*00ca*/ 	.short	(.L_34 - .L_33)
	.align		4
.L_33:
        /*00cc*/ 	.word	index@(.nv.constant0._Z11boyer_moorePciPKciPKiS3_ii)
        /*00d0*/ 	.short	0x0380
        /*00d2*/ 	.short	0x0038


	//----- nvinfo : EIATTR_SW_WAR
	.align		4
.L_34:
        /*00d4*/ 	.byte	0x04, 0x36
        /*00d6*/ 	.short	(.L_36 - .L_35)
.L_35:
        /*00d8*/ 	.word	0x00000008
.L_36:


//--------------------- .nv.callgraph             --------------------------
	.section	.nv.callgraph,"",@"SHT_CUDA_CALLGRAPH"
	.align	4
	.sectionentsize	8
	.align		4
        /*0000*/ 	.word	0x00000000
	.align		4
        /*0004*/ 	.word	0xffffffff
	.align		4
        /*0008*/ 	.word	index@(_Z11boyer_moorePciPKciPKiS3_ii)
	.align		4
        /*000c*/ 	.word	index@(vprintf)
	.align		4
        /*0010*/ 	.word	0x00000000
	.align		4
        /*0014*/ 	.word	0xfffffffe
	.align		4
        /*0018*/ 	.word	0x00000000
	.align		4
        /*001c*/ 	.word	0xfffffffd
	.align		4
        /*0020*/ 	.word	0x00000000
	.align		4
        /*0024*/ 	.word	0xfffffffc


//--------------------- .nv.constant4             --------------------------
	.section	.nv.constant4,"a",@progbits
	.align	8
	.align		8
.nv.constant4:
        /*0000*/ 	.dword	vprintf
	.align		8
        /*0008*/ 	.dword	$str


//--------------------- .text._Z11boyer_moorePciPKciPKiS3_ii --------------------------
	.section	.text._Z11boyer_moorePciPKciPKiS3_ii,"ax",@progbits
	.align	128
        .global         _Z11boyer_moorePciPKciPKiS3_ii
        .type           _Z11boyer_moorePciPKciPKiS3_ii,@function
        .size           _Z11boyer_moorePciPKciPKiS3_ii,(.L_x_12 - _Z11boyer_moorePciPKciPKiS3_ii)
        .other          _Z11boyer_moorePciPKciPKiS3_ii,@"STO_CUDA_ENTRY STV_DEFAULT"
_Z11boyer_moorePciPKciPKiS3_ii:
.text._Z11boyer_moorePciPKciPKiS3_ii:
[----:B------:R-:W0:Y:S01]  /*0000*/  LDC R1, c[0x0][0x37c] ;  /* 0x0000df00ff017b82 */ /* 0x000e220000000800 */
[----:B------:R-:W1:Y:S01]  /*0010*/  LDCU UR4, c[0x0][0x3b0] ;  /* 0x00007600ff0477ac */ /* 0x000e620008000800 */
[----:B------:R-:W2:Y:S06]  /*0020*/  S2R R0, SR_TID.X ;  /* 0x0000000000007919 */ /* 0x000eac0000002100 */
[----:B------:R-:W3:Y:S01]  /*0030*/  S2UR UR38, SR_CTAID.X ;  /* 0x00000000002679c3 */ /* 0x000ee20000002500 */
[----:B0-----:R-:W-:Y:S01]  /*0040*/  VIADD R1, R1, 0xfffffff0 ;  /* 0xfffffff001017836 */ /* 0x001fe20000000000 */
[----:B------:R-:W0:Y:S01]  /*0050*/  LDCU UR5, c[0x0][0x2f8] ;  /* 0x00005f00ff0577ac */ /* 0x000e220008000800 */
[----:B------:R-:W4:Y:S01]  /*0060*/  LDCU UR6, c[0x0][0x2fc] ;  /* 0x00005f80ff0677ac */ /* 0x000f220008000800 */
[----:B------:R-:W2:Y:S01]  /*0070*/  LDCU.64 UR36, c[0x0][0x358] ;  /* 0x00006b00ff2477ac */ /* 0x000ea20008000a00 */
[----:B-1----:R-:W-:Y:S01]  /*0080*/  UISETP.GE.AND UP0, UPT, UR4, 0x1, UPT ;  /* 0x000000010400788c */ /* 0x002fe2000bf06270 */
[----:B0-----:R-:W-:-:S05]  /*0090*/  IADD3 R6, P0, PT, R1, UR5, RZ ;  /* 0x0000000501067c10 */ /* 0x001fca000ff1e0ff */
[----:B----4-:R-:W-:-:S03]  /*00a0*/  IMAD.X R7, RZ, RZ, UR6, P0 ;  /* 0x00000006ff077e24 */ /* 0x010fc600080e06ff */
[----:B--23--:R-:W-:Y:S05]  /*00b0*/  BRA.U !UP0, `(.L_x_0) ;  /* 0x0000000d08207547 */ /* 0x00cfea000b800000 */
[----:B------:R-:W-:Y:S01]  /*00c0*/  UISETP.GE.U32.AND UP1, UPT, UR4, 0x8, UPT ;  /* 0x000000080400788c */ /* 0x000fe2000bf26070 */
[----:B------:R-:W-:Y:S01]  /*00d0*/  IMAD.MOV.U32 R4, RZ, RZ, RZ ;  /* 0x000000ffff047224 */ /* 0x000fe200078e00ff */
[----:B------:R-:W-:Y:S01]  /*00e0*/  ULOP3.LUT UR7, UR4, 0x7, URZ, 0xc0, !UPT ;  /* 0x0000000704077892 */ /* 0x000fe2000f8ec0ff */
[----:B------:R-:W0:Y:S03]  /*00f0*/  LDCU UR9, c[0x0][0x360] ;  /* 0x00006c00ff0977ac */ /* 0x000e260008000800 */
[----:B------:R-:W-:-:S03]  /*0100*/  UISETP.NE.AND UP0, UPT, UR7, URZ, UPT ;  /* 0x000000ff0700728c */ /* 0x000fc6000bf05270 */
[----:B------:R-:W-:Y:S08]  /*0110*/  BRA.U !UP1, `(.L_x_1) ;  /* 0x00000005098c7547 */ /* 0x000ff0000b800000 */
[----:B------:R-:W1:Y:S01]  /*0120*/  S2UR UR6, SR_CgaCtaId ;  /* 0x00000000000679c3 */ /* 0x000e620000008800 */
[----:B------:R-:W-:Y:S01]  /*0130*/  UMOV UR5, 0x400 ;  /* 0x0000040000057882 */ /* 0x000fe20000000000 */
[----:B------:R-:W-:Y:S01]  /*0140*/  ULOP3.LUT UR4, UR4, 0x7ffffff8, URZ, 0xc0, !UPT ;  /* 0x7ffffff804047892 */ /* 0x000fe2000f8ec0ff */
[----:B------:R-:W2:Y:S05]  /*0150*/  LDCU UR8, c[0x0][0x388] ;  /* 0x00007100ff0877ac */ /* 0x000eaa0008000800 */
[----:B------:R-:W3:Y:S01]  /*0160*/  LDC R3, c[0x0][0x3b4] ;  /* 0x0000ed00ff037b82 */ /* 0x000ee20000000800 */
[----:B------:R-:W-:-:S07]  /*0170*/  IMAD.U32 R4, RZ, RZ, UR4 ;  /* 0x00000004ff047e24 */ /* 0x000fce000f8e00ff */
[----:B------:R-:W4:Y:S01]  /*0180*/  LDC R2, c[0x0][0x360] ;  /* 0x0000d800ff027b82 */ /* 0x000f220000000800 */
[----:B-1----:R-:W-:Y:S02]  /*0190*/  ULEA UR5, UR6, UR5, 0x18 ;  /* 0x0000000506057291 */ /* 0x002fe4000f8ec0ff */
[----:B------:R-:W-:-:S04]  /*01a0*/  UIADD3 UR6, UPT, UPT, -UR4, URZ, URZ ;  /* 0x000000ff04067290 */ /* 0x000fc8000fffe1ff */
[----:B------:R-:W-:Y:S02]  /*01b0*/  VIADD R5, R0, UR5 ;  /* 0x0000000500057c36 */ /* 0x000fe40008000000 */
[----:B---3--:R-:W-:-:S04]  /*01c0*/  IMAD R3, R3, UR38, R0 ;  /* 0x0000002603037c24 */ /* 0x008fc8000f8e0200 */
[----:B0-----:R-:W-:Y:S02]  /*01d0*/  VIADD R9, R3, UR9 ;  /* 0x0000000903097c36 */ /* 0x001fe40008000000 */
[C-C-:B----4-:R-:W-:Y:S01]  /*01e0*/  IMAD R11, R2.reuse, 0x2, R3.reuse ;  /* 0x00000002020b7824 */ /* 0x150fe200078e0203 */
[C---:B------:R-:W-:Y:S01]  /*01f0*/  LEA R15, R2.reuse, R3, 0x2 ;  /* 0x00000003020f7211 */ /* 0x040fe200078e10ff */
[C-C-:B------:R-:W-:Y:S02]  /*0200*/  IMAD R13, R2.reuse, 0x3, R3.reuse ;  /* 0x00000003020d7824 */ /* 0x140fe400078e0203 */
[C-C-:B------:R-:W-:Y:S02]  /*0210*/  IMAD R25, R2.reuse, 0x5, R3.reuse ;  /* 0x0000000502197824 */ /* 0x140fe400078e0203 */
[C-C-:B------:R-:W-:Y:S02]  /*0220*/  IMAD R27, R2.reuse, 0x6, R3.reuse ;  /* 0x00000006021b7824 */ /* 0x140fe400078e0203 */
[----:B--2---:R-:W-:-:S07]  /*0230*/  IMAD R29, R2, 0x7, R3 ;  /* 0x00000007021d7824 */ /* 0x004fce00078e0203 */
.L_x_2:
[C---:B------:R-:W-:Y:S01]  /*0240*/  VIADD R8, R3.reuse, UR9 ;  /* 0x0000000903087c36 */ /* 0x040fe20008000000 */
[----:B------:R-:W-:Y:S01]  /*0250*/  ISETP.GE.AND P3, PT, R3, UR8, PT ;  /* 0x0000000803007c0c */ /* 0x000fe2000bf66270 */
[----:B------:R-:W-:-:S03]  /*0260*/  IMAD.MOV.U32 R10, RZ, RZ, 0x2a ;  /* 0x0000002aff0a7424 */ /* 0x000fc600078e00ff */
[C---:B------:R-:W-:Y:S01]  /*0270*/  ISETP.GE.AND P4, PT, R8.reuse, UR8, PT ;  /* 0x0000000808007c0c */ /* 0x040fe2000bf86270 */
[----:B------:R-:W-:-:S04]  /*0280*/  VIADD R8, R8, UR9 ;  /* 0x0000000908087c36 */ /* 0x000fc80008000000 */
[C---:B-1----:R-:W-:Y:S01]  /*0290*/  VIADD R12, R8.reuse, UR9 ;  /* 0x00000009080c7c36 */ /* 0x042fe20008000000 */
[----:B------:R-:W-:Y:S01]  /*02a0*/  ISETP.GE.AND P2, PT, R8, UR8, PT ;  /* 0x0000000808007c0c */ /* 0x000fe2000bf46270 */
[----:B------:R-:W-:Y:S02]  /*02b0*/  IMAD.MOV.U32 R8, RZ, RZ, 0x2a ;  /* 0x0000002aff087424 */ /* 0x000fe400078e00ff */
[----:B------:R-:W0:Y:S01]  /*02c0*/  @!P3 LDC.64 R16, c[0x0][0x380] ;  /* 0x0000e000ff10bb82 */ /* 0x000e220000000a00 */
[C---:B------:R-:W-:Y:S01]  /*02d0*/  ISETP.GE.AND P0, PT, R12.reuse, UR8, PT ;  /* 0x000000080c007c0c */ /* 0x040fe2000bf06270 */
[----:B------:R-:W-:-:S05]  /*02e0*/  VIADD R12, R12, UR9 ;  /* 0x000000090c0c7c36 */ /* 0x000fca0008000000 */
[----:B------:R-:W-:Y:S01]  /*02f0*/  ISETP.GE.AND P1, PT, R12, UR8, PT ;  /* 0x000000080c007c0c */ /* 0x000fe2000bf26270 */
[----:B------:R-:W1:Y:S08]  /*0300*/  @!P4 LDC.64 R18, c[0x0][0x380] ;  /* 0x0000e000ff12cb82 */ /* 0x000e700000000a00 */
[----:B------:R-:W2:Y:S08]  /*0310*/  @!P2 LDC.64 R20, c[0x0][0x380] ;  /* 0x0000e000ff14ab82 */ /* 0x000eb00000000a00 */
[----:B------:R-:W3:Y:S01]  /*0320*/  @!P0 LDC.64 R22, c[0x0][0x380] ;  /* 0x0000e000ff168b82 */ /* 0x000ee20000000a00 */
[----:B0-----:R-:W-:-:S04]  /*0330*/  @!P3 IADD3 R16, P5, PT, R3, R16, RZ ;  /* 0x000000100310b210 */ /* 0x001fc80007fbe0ff */
[----:B------:R-:W-:Y:S02]  /*0340*/  @!P3 LEA.HI.X.SX32 R17, R3, R17, 0x1, P5 ;  /* 0x000000110311b211 */ /* 0x000fe400028f0eff */
[C---:B-1----:R-:W-:Y:S01]  /*0350*/  @!P4 IADD3 R18, P6, PT, R9.reuse, R18, RZ ;  /* 0x000000120912c210 */ /* 0x042fe20007fde0ff */
[----:B------:R-:W-:Y:S02]  /*0360*/  VIADD R14, R12, UR9 ;  /* 0x000000090c0e7c36 */ /* 0x000fe40008000000 */
[----:B------:R0:W4:Y:S01]  /*0370*/  @!P3 LDG.E.U8 R8, desc[UR36][R16.64] ;  /* 0x000000241008b981 */ /* 0x000122000c1e1100 */
[----:B------:R-:W-:Y:S01]  /*0380*/  @!P4 LEA.HI.X.SX32 R19, R9, R19, 0x1, P6 ;  /* 0x000000130913c211 */ /* 0x000fe200030f0eff */
[----:B------:R-:W-:-:S04]  /*0390*/  HFMA2 R12, -RZ, RZ, 0, 2.50339508056640625e-06 ;  /* 0x0000002aff0c7431 */ /* 0x000fc800000001ff */
[----:B------:R1:W5:Y:S01]  /*03a0*/  @!P4 LDG.E.U8 R10, desc[UR36][R18.64] ;  /* 0x00000024120ac981 */ /* 0x000362000c1e1100 */
[C---:B--2---:R-:W-:Y:S01]  /*03b0*/  @!P2 IADD3 R20, P4, PT, R11.reuse, R20, RZ ;  /* 0x000000140b14a210 */ /* 0x044fe20007f9e0ff */
[----:B0-----:R-:W0:Y:S01]  /*03c0*/  @!P1 LDC.64 R16, c[0x0][0x380] ;  /* 0x0000e000ff109b82 */ /* 0x001e220000000a00 */
[C---:B------:R-:W-:Y:S01]  /*03d0*/  ISETP.GE.AND P3, PT, R14.reuse, UR8, PT ;  /* 0x000000080e007c0c */ /* 0x040fe2000bf66270 */
[----:B------:R-:W-:Y:S01]  /*03e0*/  VIADD R14, R14, UR9 ;  /* 0x000000090e0e7c36 */ /* 0x000fe20008000000 */
[----:B------:R-:W-:Y:S01]  /*03f0*/  @!P2 LEA.HI.X.SX32 R21, R11, R21, 0x1, P4 ;  /* 0x000000150b15a211 */ /* 0x000fe200020f0eff */
[----:B------:R-:W-:Y:S01]  /*0400*/  IMAD.MOV.U32 R26, RZ, RZ, 0x2a ;  /* 0x0000002aff1a7424 */ /* 0x000fe200078e00ff */
[----:B---3--:R-:W-:Y:S01]  /*0410*/  @!P0 IADD3 R22, P4, PT, R13, R22, RZ ;  /* 0x000000160d168210 */ /* 0x008fe20007f9e0ff */
[C---:B------:R-:W-:Y:S02]  /*0420*/  VIADD R24, R14.reuse, UR9 ;  /* 0x000000090e187c36 */ /* 0x040fe40008000000 */
[----:B------:R2:W3:Y:S01]  /*0430*/  @!P2 LDG.E.U8 R12, desc[UR36][R20.64] ;  /* 0x00000024140ca981 */ /* 0x0004e2000c1e1100 */
[----:B------:R-:W-:-:S02]  /*0440*/  ISETP.GE.AND P2, PT, R14, UR8, PT ;  /* 0x000000080e007c0c */ /* 0x000fc4000bf46270 */
[----:B------:R-:W-:Y:S02]  /*0450*/  @!P0 LEA.HI.X.SX32 R23, R13, R23, 0x1, P4 ;  /* 0x000000170d178211 */ /* 0x000fe400020f0eff */
[----:B------:R-:W-:Y:S01]  /*0460*/  ISETP.GE.AND P4, PT, R24, UR8, PT ;  /* 0x0000000818007c0c */ /* 0x000fe2000bf86270 */
[----:B-1----:R-:W1:Y:S01]  /*0470*/  @!P3 LDC.64 R18, c[0x0][0x380] ;  /* 0x0000e000ff12bb82 */ /* 0x002e620000000a00 */
[----:B------:R-:W-:-:S06]  /*0480*/  PRMT R14, R26, 0x7610, R14 ;  /* 0x000076101a0e7816 */ /* 0x000fcc000000000e */
[----:B------:R0:W3:Y:S01]  /*0490*/  @!P0 LDG.E.U8 R14, desc[UR36][R22.64] ;  /* 0x00000024160e8981 */ /* 0x0000e2000c1e1100 */
[----:B--2---:R-:W2:Y:S01]  /*04a0*/  @!P2 LDC.64 R20, c[0x0][0x380] ;  /* 0x0000e000ff14ab82 */ /* 0x004ea20000000a00 */
[----:B0-----:R-:W-:-:S04]  /*04b0*/  @!P1 IADD3 R22, P0, PT, R15, R16, RZ ;  /* 0x000000100f169210 */ /* 0x001fc80007f1e0ff */
[----:B------:R-:W-:-:S03]  /*04c0*/  @!P1 LEA.HI.X.SX32 R23, R15, R17, 0x1, P0 ;  /* 0x000000110f179211 */ /* 0x000fc600000f0eff */
[----:B------:R-:W0:Y:S01]  /*04d0*/  @!P4 LDC.64 R16, c[0x0][0x380] ;  /* 0x0000e000ff10cb82 */ /* 0x000e220000000a00 */
[----:B-1----:R-:W-:Y:S01]  /*04e0*/  @!P3 IADD3 R18, P0, PT, R25, R18, RZ ;  /* 0x000000121912b210 */ /* 0x002fe20007f1e0ff */
[----:B------:R-:W-:-:S03]  /*04f0*/  IMAD.MOV.U32 R24, RZ, RZ, 0x2a ;  /* 0x0000002aff187424 */ /* 0x000fc600078e00ff */
[----:B------:R-:W-:Y:S01]  /*0500*/  @!P3 LEA.HI.X.SX32 R19, R25, R19, 0x1, P0 ;  /* 0x000000131913b211 */ /* 0x000fe200000f0eff */
[----:B------:R-:W-:Y:S02]  /*0510*/  IMAD.MOV.U32 R28, RZ, RZ, 0x2a ;  /* 0x0000002aff1c7424 */ /* 0x000fe400078e00ff */
[----:B------:R1:W3:Y:S01]  /*0520*/  @!P1 LDG.E.U8 R24, desc[UR36][R22.64] ;  /* 0x0000002416189981 */ /* 0x0002e2000c1e1100 */
[----:B--2---:R-:W-:-:S03]  /*0530*/  @!P2 IADD3 R20, P0, PT, R27, R20, RZ ;  /* 0x000000141b14a210 */ /* 0x004fc60007f1e0ff */
[----:B------:R2:W3:Y:S01]  /*0540*/  @!P3 LDG.E.U8 R26, desc[UR36][R18.64] ;  /* 0x00000024121ab981 */ /* 0x0004e2000c1e1100 */
[----:B------:R-:W-:Y:S01]  /*0550*/  @!P2 LEA.HI.X.SX32 R21, R27, R21, 0x1, P0 ;  /* 0x000000151b15a211 */ /* 0x000fe200000f0eff */
[----:B-1----:R-:W-:-:S04]  /*0560*/  IMAD.MOV.U32 R22, RZ, RZ, 0x2a ;  /* 0x0000002aff167424 */ /* 0x002fc800078e00ff */
[----:B------:R1:W3:Y:S01]  /*0570*/  @!P2 LDG.E.U8 R28, desc[UR36][R20.64] ;  /* 0x00000024141ca981 */ /* 0x0002e2000c1e1100 */
[----:B0-----:R-:W-:-:S04]  /*0580*/  @!P4 IADD3 R16, P0, PT, R29, R16, RZ ;  /* 0x000000101d10c210 */ /* 0x001fc80007f1e0ff */
[----:B------:R-:W-:-:S05]  /*0590*/  @!P4 LEA.HI.X.SX32 R17, R29, R17, 0x1, P0 ;  /* 0x000000111d11c211 */ /* 0x000fca00000f0eff */
[----:B------:R0:W3:Y:S01]  /*05a0*/  @!P4 LDG.E.U8 R22, desc[UR36][R16.64] ;  /* 0x000000241016c981 */ /* 0x0000e2000c1e1100 */
[----:B--2---:R-:W-:-:S05]  /*05b0*/  IADD3 R19, PT, PT, R5, UR9, RZ ;  /* 0x0000000905137c10 */ /* 0x004fca000fffe0ff */
[----:B------:R-:W-:-:S04]  /*05c0*/  VIADD R23, R19, UR9 ;  /* 0x0000000913177c36 */ /* 0x000fc80008000000 */
[----:B------:R-:W-:-:S04]  /*05d0*/  VIADD R18, R23, UR9 ;  /* 0x0000000917127c36 */ /* 0x000fc80008000000 */
[----:B-1----:R-:W-:-:S04]  /*05e0*/  VIADD R21, R18, UR9 ;  /* 0x0000000912157c36 */ /* 0x002fc80008000000 */
[----:B------:R-:W-:-:S04]  /*05f0*/  VIADD R20, R21, UR9 ;  /* 0x0000000915147c36 */ /* 0x000fc80008000000 */
[----:B0-----:R-:W-:Y:S01]  /*0600*/  VIADD R17, R20, UR9 ;  /* 0x0000000914117c36 */ /* 0x001fe20008000000 */
[----:B------:R-:W-:-:S04]  /*0610*/  UIADD3 UR6, UPT, UPT, UR6, 0x8, URZ ;  /* 0x0000000806067890 */ /* 0x000fc8000fffe0ff */
[----:B------:R-:W-:Y:S01]  /*0620*/  UISETP.NE.AND UP1, UPT, UR6, URZ, UPT ;  /* 0x000000ff0600728c */ /* 0x000fe2000bf25270 */
[C---:B------:R-:W-:Y:S01]  /*0630*/  IMAD R3, R2.reuse, 0x8, R3 ;  /* 0x0000000802037824 */ /* 0x040fe200078e0203 */
[C---:B------:R-:W-:Y:S01]  /*0640*/  LEA R9, R2.reuse, R9, 0x3 ;  /* 0x0000000902097211 */ /* 0x040fe200078e18ff */
[C---:B------:R-:W-:Y:S01]  /*0650*/  IMAD R11, R2.reuse, 0x8, R11 ;  /* 0x00000008020b7824 */ /* 0x040fe200078e020b */
[C---:B------:R-:W-:Y:S01]  /*0660*/  LEA R29, R2.reuse, R29, 0x3 ;  /* 0x0000001d021d7211 */ /* 0x040fe200078e18ff */
[C---:B------:R-:W-:Y:S02]  /*0670*/  IMAD R13, R2.reuse, 0x8, R13 ;  /* 0x00000008020d7824 */ /* 0x040fe400078e020d */
[C---:B------:R-:W-:Y:S02]  /*0680*/  IMAD R15, R2.reuse, 0x8, R15 ;  /* 0x00000008020f7824 */ /* 0x040fe400078e020f */
[C---:B------:R-:W-:Y:S02]  /*0690*/  IMAD R25, R2.reuse, 0x8, R25 ;  /* 0x0000000802197824 */ /* 0x040fe400078e0219 */
[C---:B------:R-:W-:Y:S01]  /*06a0*/  IMAD R27, R2.reuse, 0x8, R27 ;  /* 0x00000008021b7824 */ /* 0x040fe200078e021b */
[----:B----4-:R-:W-:Y:S04]  /*06b0*/  STS.U8 [R5], R8 ;  /* 0x0000000805007388 */ /* 0x010fe80000000000 */
[----:B-----5:R0:W-:Y:S04]  /*06c0*/  STS.U8 [R5+UR9], R10 ;  /* 0x0000000a05007988 */ /* 0x0201e80008000009 */
[----:B---3--:R1:W-:Y:S04]  /*06d0*/  STS.U8 [R19+UR9], R12 ;  /* 0x0000000c13007988 */ /* 0x0083e80008000009 */
[----:B------:R1:W-:Y:S01]  /*06e0*/  STS.U8 [R23+UR9], R14 ;  /* 0x0000000e17007988 */ /* 0x0003e20008000009 */
[----:B0-----:R-:W-:-:S03]  /*06f0*/  IMAD R5, R2, 0x8, R5 ;  /* 0x0000000802057824 */ /* 0x001fc600078e0205 */
[----:B------:R1:W-:Y:S04]  /*0700*/  STS.U8 [R18+UR9], R24 ;  /* 0x0000001812007988 */ /* 0x0003e80008000009 */
[----:B------:R1:W-:Y:S04]  /*0710*/  STS.U8 [R21+UR9], R26 ;  /* 0x0000001a15007988 */ /* 0x0003e80008000009 */
[----:B------:R1:W-:Y:S04]  /*0720*/  STS.U8 [R20+UR9], R28 ;  /* 0x0000001c14007988 */ /* 0x0003e80008000009 */
[----:B------:R1:W-:Y:S01]  /*0730*/  STS.U8 [R17+UR9], R22 ;  /* 0x0000001611007988 */ /* 0x0003e20008000009 */
[----:B------:R-:W-:Y:S05]  /*0740*/  BRA.U UP1, `(.L_x_2) ;  /* 0xfffffff901bc7547 */ /* 0x000fea000b83ffff */
.L_x_1:
[----:B------:R-:W-:Y:S05]  /*0750*/  BRA.U !UP0, `(.L_x_0) ;  /* 0x0000000508787547 */ /* 0x000fea000b800000 */
[----:B------:R-:W2:Y:S01]  /*0760*/  LDCU UR4, c[0x0][0x3b0] ;  /* 0x00007600ff0477ac */ /* 0x000ea20008000800 */
[----:B------:R-:W-:Y:S02]  /*0770*/  UISETP.GE.U32.AND UP0, UPT, UR7, 0x4, UPT ;  /* 0x000000040700788c */ /* 0x000fe4000bf06070 */
[----:B--2---:R-:W-:-:S04]  /*0780*/  ULOP3.LUT UR8, UR4, 0x3, URZ, 0xc0, !UPT ;  /* 0x0000000304087892 */ /* 0x004fc8000f8ec0ff */
[----:B------:R-:W-:-:S03]  /*0790*/  UISETP.NE.AND UP1, UPT, UR8, URZ, UPT ;  /* 0x000000ff0800728c */ /* 0x000fc6000bf25270 */
[----:B------:R-:W-:Y:S08]  /*07a0*/  BRA.U !UP0, `(.L_x_3) ;  /* 0x0000000108b07547 */ /* 0x000ff0000b800000 */
[----:B-1----:R-:W1:Y:S01]  /*07b0*/  LDC R14, c[0x0][0x3b4] ;  /* 0x0000ed00ff0e7b82 */ /* 0x002e620000000800 */
[----:B------:R-:W2:Y:S01]  /*07c0*/  LDCU UR5, c[0x0][0x388] ;  /* 0x00007100ff0577ac */ /* 0x000ea20008000800 */
[----:B0-----:R-:W-:Y:S02]  /*07d0*/  IMAD R5, R4, UR9, R0 ;  /* 0x0000000904057c24 */ /* 0x001fe4000f8e0200 */
[----:B------:R-:W-:Y:S02]  /*07e0*/  IMAD.MOV.U32 R18, RZ, RZ, 0x2a ;  /* 0x0000002aff127424 */ /* 0x000fe400078e00ff */
[----:B-1----:R-:W-:-:S04]  /*07f0*/  IMAD R14, R14, UR38, R5 ;  /* 0x000000260e0e7c24 */ /* 0x002fc8000f8e0205 */
[C---:B------:R-:W-:Y:S01]  /*0800*/  VIADD R16, R14.reuse, UR9 ;  /* 0x000000090e107c36 */ /* 0x040fe20008000000 */
[----:B--2---:R-:W-:-:S03]  /*0810*/  ISETP.GE.AND P3, PT, R14, UR5, PT ;  /* 0x000000050e007c0c */ /* 0x004fc6000bf66270 */
[C---:B------:R-:W-:Y:S01]  /*0820*/  VIADD R17, R16.reuse, UR9 ;  /* 0x0000000910117c36 */ /* 0x040fe20008000000 */
[----:B------:R-:W-:-:S03]  /*0830*/  ISETP.GE.AND P2, PT, R16, UR5, PT ;  /* 0x0000000510007c0c */ /* 0x000fc6000bf46270 */
[C---:B------:R-:W-:Y:S01]  /*0840*/  VIADD R15, R17.reuse, UR9 ;  /* 0x00000009110f7c36 */ /* 0x040fe20008000000 */
[----:B------:R-:W-:-:S04]  /*0850*/  ISETP.GE.AND P1, PT, R17, UR5, PT ;  /* 0x0000000511007c0c */ /* 0x000fc8000bf26270 */
[----:B------:R-:W-:Y:S01]  /*0860*/  ISETP.GE.AND P0, PT, R15, UR5, PT ;  /* 0x000000050f007c0c */ /* 0x000fe2000bf06270 */
[----:B------:R-:W0:Y:S08]  /*0870*/  @!P3 LDC.64 R12, c[0x0][0x380] ;  /* 0x0000e000ff0cbb82 */ /* 0x000e300000000a00 */
[----:B------:R-:W1:Y:S08]  /*0880*/  @!P1 LDC.64 R8, c[0x0][0x380] ;  /* 0x0000e000ff089b82 */ /* 0x000e700000000a00 */
[----:B------:R-:W2:Y:S08]  /*0890*/  @!P2 LDC.64 R10, c[0x0][0x380] ;  /* 0x0000e000ff0aab82 */ /* 0x000eb00000000a00 */
[----:B------:R-:W3:Y:S01]  /*08a0*/  @!P0 LDC.64 R2, c[0x0][0x380] ;  /* 0x0000e000ff028b82 */ /* 0x000ee20000000a00 */
[----:B0-----:R-:W-:-:S04]  /*08b0*/  @!P3 IADD3 R12, P4, PT, R14, R12, RZ ;  /* 0x0000000c0e0cb210 */ /* 0x001fc80007f9e0ff */
[----:B------:R-:W-:Y:S02]  /*08c0*/  @!P3 LEA.HI.X.SX32 R13, R14, R13, 0x1, P4 ;  /* 0x0000000d0e0db211 */ /* 0x000fe400020f0eff */
[----:B------:R-:W-:Y:S02]  /*08d0*/  PRMT R14, R18, 0x7610, R14 ;  /* 0x00007610120e7816 */ /* 0x000fe4000000000e */
[----:B-1----:R-:W-:-:S04]  /*08e0*/  @!P1 IADD3 R8, P5, PT, R17, R8, RZ ;  /* 0x0000000811089210 */ /* 0x002fc80007fbe0ff */
[----:B------:R0:W4:Y:S01]  /*08f0*/  @!P3 LDG.E.U8 R14, desc[UR36][R12.64] ;  /* 0x000000240c0eb981 */ /* 0x000122000c1e1100 */
[----:B------:R-:W-:Y:S01]  /*0900*/  @!P1 LEA.HI.X.SX32 R9, R17, R9, 0x1, P5 ;  /* 0x0000000911099211 */ /* 0x000fe200028f0eff */
[----:B------:R-:W-:Y:S01]  /*0910*/  IMAD.MOV.U32 R17, RZ, RZ, 0x2a ;  /* 0x0000002aff117424 */ /* 0x000fe200078e00ff */
[----:B--2---:R-:W-:-:S04]  /*0920*/  @!P2 IADD3 R10, P4, PT, R16, R10, RZ ;  /* 0x0000000a100aa210 */ /* 0x004fc80007f9e0ff */
[----:B------:R-:W-:Y:S02]  /*0930*/  @!P2 LEA.HI.X.SX32 R11, R16, R11, 0x1, P4 ;  /* 0x0000000b100ba211 */ /* 0x000fe400020f0eff */
[----:B---3--:R-:W-:Y:S01]  /*0940*/  @!P0 IADD3 R2, P3, PT, R15, R2, RZ ;  /* 0x000000020f028210 */ /* 0x008fe20007f7e0ff */
[----:B------:R-:W-:-:S03]  /*0950*/  IMAD.MOV.U32 R16, RZ, RZ, 0x2a ;  /* 0x0000002aff107424 */ /* 0x000fc600078e00ff */
[----:B------:R-:W-:Y:S02]  /*0960*/  @!P0 LEA.HI.X.SX32 R3, R15, R3, 0x1, P3 ;  /* 0x000000030f038211 */ /* 0x000fe400018f0eff */
[----:B------:R-:W-:Y:S01]  /*0970*/  PRMT R15, R17, 0x7610, R15 ;  /* 0x00007610110f7816 */ /* 0x000fe2000000000f */
[----:B------:R-:W2:Y:S01]  /*0980*/  @!P2 LDG.E.U8 R16, desc[UR36][R10.64] ;  /* 0x000000240a10a981 */ /* 0x000ea2000c1e1100 */
[----:B------:R-:W-:-:S04]  /*0990*/  PRMT R17, R18, 0x7610, R17 ;  /* 0x0000761012117816 */ /* 0x000fc80000000011 */
[----:B------:R-:W3:Y:S04]  /*09a0*/  @!P1 LDG.E.U8 R15, desc[UR36][R8.64] ;  /* 0x00000024080f9981 */ /* 0x000ee8000c1e1100 */
[----:B------:R-:W5:Y:S01]  /*09b0*/  @!P0 LDG.E.U8 R17, desc[UR36][R2.64] ;  /* 0x0000002402118981 */ /* 0x000f62000c1e1100 */
[----:B------:R-:W1:Y:S01]  /*09c0*/  S2UR UR6, SR_CgaCtaId ;  /* 0x00000000000679c3 */ /* 0x000e620000008800 */
[----:B------:R-:W-:Y:S02]  /*09d0*/  UMOV UR5, 0x400 ;  /* 0x0000040000057882 */ /* 0x000fe40000000000 */
[----:B-1----:R-:W-:-:S06]  /*09e0*/  ULEA UR5, UR6, UR5, 0x18 ;  /* 0x0000000506057291 */ /* 0x002fcc000f8ec0ff */
[----:B0-----:R-:W-:-:S05]  /*09f0*/  IADD3 R13, PT, PT, R5, UR5, RZ ;  /* 0x00000005050d7c10 */ /* 0x001fca000fffe0ff */
[----:B------:R-:W-:-:S04]  /*0a00*/  VIADD R12, R13, UR9 ;  /* 0x000000090d0c7c36 */ /* 0x000fc80008000000 */
[----:B------:R-:W-:Y:S02]  /*0a10*/  VIADD R18, R12, UR9 ;  /* 0x000000090c127c36 */ /* 0x000fe40008000000 */
[----:B------:R-:W-:Y:S01]  /*0a20*/  VIADD R4, R4, 0x4 ;  /* 0x0000000404047836 */ /* 0x000fe20000000000 */
[----:B----4-:R4:W-:Y:S04]  /*0a30*/  STS.U8 [R5+UR5], R14 ;  /* 0x0000000e05007988 */ /* 0x0109e80008000005 */
[----:B--2---:R4:W-:Y:S04]  /*0a40*/  STS.U8 [R13+UR9], R16 ;  /* 0x000000100d007988 */ /* 0x0049e80008000009 */
[----:B---3--:R4:W-:Y:S04]  /*0a50*/  STS.U8 [R12+UR9], R15 ;  /* 0x0000000f0c007988 */ /* 0x0089e80008000009 */
[----:B-----5:R4:W-:Y:S02]  /*0a60*/  STS.U8 [R18+UR9], R17 ;  /* 0x0000001112007988 */ /* 0x0209e40008000009 */
.L_x_3:
[----:B------:R-:W-:Y:S05]  /*0a70*/  BRA.U !UP1, `(.L_x_0) ;  /* 0x0000000109b07547 */ /* 0x000fea000b800000 */
[----:B------:R-:W-:Y:S02]  /*0a80*/  UISETP.NE.AND UP0, UPT, UR8, 0x1, UPT ;  /* 0x000000010800788c */ /* 0x000fe4000bf05270 */
[----:B------:R-:W-:-:S04]  /*0a90*/  ULOP3.LUT UR4, UR4, 0x1, URZ, 0xc0, !UPT ;  /* 0x0000000104047892 */ /* 0x000fc8000f8ec0ff */
[----:B------:R-:W-:-:S03]  /*0aa0*/  UISETP.NE.U32.AND UP1, UPT, UR4, 0x1, UPT ;  /* 0x000000010400788c */ /* 0x000fc6000bf25070 */
[----:B------:R-:W-:Y:S08]  /*0ab0*/  BRA.U !UP0, `(.L_x_4) ;  /* 0x0000000108647547 */ /* 0x000ff0000b800000 */
[----:B------:R-:W2:Y:S01]  /*0ac0*/  LDC R3, c[0x0][0x3b4] ;  /* 0x0000ed00ff037b82 */ /* 0x000ea20000000800 */
[----:B------:R-:W3:Y:S01]  /*0ad0*/  LDCU UR4, c[0x0][0x388] ;  /* 0x00007100ff0477ac */ /* 0x000ee20008000800 */
[----:B01--4-:R-:W-:Y:S02]  /*0ae0*/  IMAD R12, R4, UR9, R0 ;  /* 0x00000009040c7c24 */ /* 0x013fe4000f8e0200 */
[----:B------:R-:W-:Y:S02]  /*0af0*/  IMAD.MOV.U32 R11, RZ, RZ, 0x2a ;  /* 0x0000002aff0b7424 */ /* 0x000fe400078e00ff */
[----:B------:R-:W-:Y:S02]  /*0b00*/  IMAD.MOV.U32 R5, RZ, RZ, 0x2a ;  /* 0x0000002aff057424 */ /* 0x000fe400078e00ff */
[----:B--2---:R-:W-:-:S04]  /*0b10*/  IMAD R3, R3, UR38, R12 ;  /* 0x0000002603037c24 */ /* 0x004fc8000f8e020c */
[C---:B------:R-:W-:Y:S01]  /*0b20*/  VIADD R10, R3.reuse, UR9 ;  /* 0x00000009030a7c36 */ /* 0x040fe20008000000 */
[----:B---3--:R-:W-:-:S04]  /*0b30*/  ISETP.GE.AND P0, PT, R3, UR4, PT ;  /* 0x0000000403007c0c */ /* 0x008fc8000bf06270 */
[----:B------:R-:W-:-:S09]  /*0b40*/  ISETP.GE.AND P1, PT, R10, UR4, PT ;  /* 0x000000040a007c0c */ /* 0x000fd2000bf26270 */
[----:B------:R-:W0:Y:S08]  /*0b50*/  @!P0 LDC.64 R8, c[0x0][0x380] ;  /* 0x0000e000ff088b82 */ /* 0x000e300000000a00 */
[----:B------:R-:W1:Y:S01]  /*0b60*/  @!P1 LDC.64 R14, c[0x0][0x380] ;  /* 0x0000e000ff0e9b82 */ /* 0x000e620000000a00 */
[----:B0-----:R-:W-:-:S04]  /*0b70*/  @!P0 IADD3 R8, P2, PT, R3, R8, RZ ;  /* 0x0000000803088210 */ /* 0x001fc80007f5e0ff */
[----:B------:R-:W-:Y:S02]  /*0b80*/  @!P0 LEA.HI.X.SX32 R9, R3, R9, 0x1, P2 ;  /* 0x0000000903098211 */ /* 0x000fe400010f0eff */
[----:B-1----:R-:W-:-:S03]  /*0b90*/  @!P1 IADD3 R2, P3, PT, R10, R14, RZ ;  /* 0x0000000e0a029210 */ /* 0x002fc60007f7e0ff */
[----:B------:R-:W2:Y:S01]  /*0ba0*/  @!P0 LDG.E.U8 R5, desc[UR36][R8.64] ;  /* 0x0000002408058981 */ /* 0x000ea2000c1e1100 */
[----:B------:R-:W-:Y:S02]  /*0bb0*/  @!P1 LEA.HI.X.SX32 R3, R10, R15, 0x1, P3 ;  /* 0x0000000f0a039211 */ /* 0x000fe400018f0eff */
[----:B------:R-:W-:-:S06]  /*0bc0*/  PRMT R10, R11, 0x7610, R10 ;  /* 0x000076100b0a7816 */ /* 0x000fcc000000000a */
[----:B------:R-:W3:Y:S01]  /*0bd0*/  @!P1 LDG.E.U8 R10, desc[UR36][R2.64] ;  /* 0x00000024020a9981 */ /* 0x000ee2000c1e1100 */
[----:B------:R-:W0:Y:S01]  /*0be0*/  S2UR UR5, SR_CgaCtaId ;  /* 0x00000000000579c3 */ /* 0x000e220000008800 */
[----:B------:R-:W-:Y:S02]  /*0bf0*/  UMOV UR4, 0x400 ;  /* 0x0000040000047882 */ /* 0x000fe40000000000 */
[----:B0-----:R-:W-:-:S06]  /*0c00*/  ULEA UR4, UR5, UR4, 0x18 ;  /* 0x0000000405047291 */ /* 0x001fcc000f8ec0ff */
[----:B------:R-:W-:Y:S01]  /*0c10*/  IADD3 R11, PT, PT, R12, UR4, RZ ;  /* 0x000000040c0b7c10 */ /* 0x000fe2000fffe0ff */
[----:B------:R-:W-:Y:S02]  /*0c20*/  VIADD R4, R4, 0x2 ;  /* 0x0000000204047836 */ /* 0x000fe40000000000 */
[----:B--2---:R2:W-:Y:S04]  /*0c30*/  STS.U8 [R12+UR4], R5 ;  /* 0x000000050c007988 */ /* 0x0045e80008000004 */
[----:B---3--:R2:W-:Y:S02]  /*0c40*/  STS.U8 [R11+UR9], R10 ;  /* 0x0000000a0b007988 */ /* 0x0085e40008000009 */
.L_x_4:
[----:B------:R-:W-:Y:S05]  /*0c50*/  BRA.U UP1, `(.L_x_0) ;  /* 0x0000000101387547 */ /* 0x000fea000b800000 */
[----:B------:R-:W3:Y:S01]  /*0c60*/  LDC R2, c[0x0][0x3b4] ;  /* 0x0000ed00ff027b82 */ /* 0x000ee20000000800 */
[----:B------:R-:W5:Y:S01]  /*0c70*/  LDCU UR4, c[0x0][0x388] ;  /* 0x00007100ff0477ac */ /* 0x000f620008000800 */
[----:B0-2-4-:R-:W-:Y:S02]  /*0c80*/  IMAD R5, R4, UR9, R0 ;  /* 0x0000000904057c24 */ /* 0x015fe4000f8e0200 */
[----:B------:R-:W-:Y:S02]  /*0c90*/  IMAD.MOV.U32 R4, RZ, RZ, 0x2a ;  /* 0x0000002aff047424 */ /* 0x000fe400078e00ff */
[----:B---3--:R-:W-:-:S05]  /*0ca0*/  IMAD R3, R2, UR38, R5 ;  /* 0x0000002602037c24 */ /* 0x008fca000f8e0205 */
[----:B-----5:R-:W-:-:S13]  /*0cb0*/  ISETP.GE.AND P0, PT, R3, UR4, PT ;  /* 0x0000000403007c0c */ /* 0x020fda000bf06270 */
[----:B------:R-:W0:Y:S02]  /*0cc0*/  @!P0 LDC.64 R8, c[0x0][0x380] ;  /* 0x0000e000ff088b82 */ /* 0x000e240000000a00 */
[----:B0-----:R-:W-:-:S04]  /*0cd0*/  @!P0 IADD3 R2, P1, PT, R3, R8, RZ ;  /* 0x0000000803028210 */ /* 0x001fc80007f3e0ff */
[----:B------:R-:W-:-:S05]  /*0ce0*/  @!P0 LEA.HI.X.SX32 R3, R3, R9, 0x1, P1 ;  /* 0x0000000903038211 */ /* 0x000fca00008f0eff */
[----:B------:R-:W2:Y:S01]  /*0cf0*/  @!P0 LDG.E.U8 R4, desc[UR36][R2.64] ;  /* 0x0000002402048981 */ /* 0x000ea2000c1e1100 */
[----:B------:R-:W0:Y:S01]  /*0d00*/  S2UR UR5, SR_CgaCtaId ;  /* 0x00000000000579c3 */ /* 0x000e220000008800 */
[----:B------:R-:W-:Y:S02]  /*0d10*/  UMOV UR4, 0x400 ;  /* 0x0000040000047882 */ /* 0x000fe40000000000 */
[----:B0-----:R-:W-:-:S09]  /*0d20*/  ULEA UR4, UR5, UR4, 0x18 ;  /* 0x0000000405047291 */ /* 0x001fd2000f8ec0ff */
[----:B--2---:R3:W-:Y:S03]  /*0d30*/  STS.U8 [R5+UR4], R4 ;  /* 0x0000000405007988 */ /* 0x0047e60008000004 */
.L_x_0:
[----:B------:R-:W5:Y:S01]  /*0d40*/  LDC R2, c[0x0][0x398] ;  /* 0x0000e600ff027b82 */ /* 0x000f620000000800 */
[----:B------:R-:W0:Y:S02]  /*0d50*/  LDCU UR4, c[0x0][0x3b0] ;  /* 0x00007600ff0477ac */ /* 0x000e240008000800 */
[----:B0-----:R-:W-:-:S05]  /*0d60*/  IMAD R3, R0, UR4, RZ ;  /* 0x0000000400037c24 */ /* 0x001fca000f8e02ff */
[----:B-----5:R-:W-:-:S04]  /*0d70*/  IADD3 R0, PT, PT, R3, UR4, R2 ;  /* 0x0000000403007c10 */ /* 0x020fc8000fffe002 */
[----:B------:R-:W-:Y:S01]  /*0d80*/  VIMNMX R0, PT, PT, R0, 0x3c, PT ;  /* 0x0000003c00007848 */ /* 0x000fe20003fe0100 */
[----:B------:R-:W-:Y:S03]  /*0d90*/  BAR.SYNC.DEFER_BLOCKING 0x0 ;  /* 0x0000000000007b1d */ /* 0x000fe60000010000 */
[----:B------:R-:W-:-:S13]  /*0da0*/  ISETP.GE.AND P0, PT, R3, R0, PT ;  /* 0x000000000300720c */ /* 0x000fda0003f06270 */
[----:B------:R-:W-:Y:S05]  /*0db0*/  @P0 EXIT ;  /* 0x000000000000094d */ /* 0x000fea0003800000 */
[----:B------:R-:W-:Y:S01]  /*0dc0*/  BSSY.RECONVERGENT B0, `(.L_x_5) ;  /* 0x0000023000007945 */ /* 0x000fe20003800200 */
[----:B--234-:R-:W-:Y:S01]  /*0dd0*/  IMAD.MOV.U32 R5, RZ, RZ, R3 ;  /* 0x000000ffff057224 */ /* 0x01cfe200078e0003 */
[----:B------:R-:W0:Y:S06]  /*0de0*/  LDCU.64 UR40, c[0x0][0x390] ;  /* 0x00007200ff2877ac */ /* 0x000e2c0008000a00 */
.L_x_9:
[----:B------:R-:W2:Y:S01]  /*0df0*/  S2R R9, SR_CgaCtaId ;  /* 0x0000000000097919 */ /* 0x000ea20000008800 */
[----:B------:R-:W3:Y:S01]  /*0e00*/  LDCU UR4, c[0x0][0x398] ;  /* 0x00007300ff0477ac */ /* 0x000ee20008000800 */
[----:B------:R-:W-:Y:S01]  /*0e10*/  MOV R2, 0x400 ;  /* 0x0000040000027802 */ /* 0x000fe20000000f00 */
[----:B------:R-:W-:Y:S03]  /*0e20*/  BSSY.RELIABLE B6, `(.L_x_6) ;  /* 0x0000010000067945 */ /* 0x000fe60003800100 */
[----:B--2---:R-:W-:Y:S01]  /*0e30*/  LEA R11, R9, R2, 0x18 ;  /* 0x00000002090b7211 */ /* 0x004fe200078ec0ff */
[----:B---3--:R-:W-:-:S07]  /*0e40*/  IMAD.U32 R2, RZ, RZ, UR4 ;  /* 0x00000004ff027e24 */ /* 0x008fce000f8e00ff */
.L_x_8:
[----:B------:R-:W-:Y:S01]  /*0e50*/  ISETP.GE.AND P0, PT, R2, 0x1, PT ;  /* 0x000000010200780c */ /* 0x000fe20003f06270 */
[----:B------:R-:W-:-:S12]  /*0e60*/  IMAD.MOV.U32 R15, RZ, RZ, R2 ;  /* 0x000000ffff0f7224 */ /* 0x000fd800078e0002 */
[----:B------:R-:W-:Y:S05]  /*0e70*/  @!P0 BREAK.RELIABLE B6 ;  /* 0x0000000000068942 */ /* 0x000fea0003800100 */
[----:B------:R-:W-:Y:S05]  /*0e80*/  @!P0 BRA `(.L_x_7) ;  /* 0x0000000000588947 */ /* 0x000fea0003800000 */
[----:B------:R-:W-:-:S05]  /*0e90*/  VIADD R4, R2, 0xffffffff ;  /* 0xffffffff02047836 */ /* 0x000fca0000000000 */
[----:B0-----:R-:W-:-:S04]  /*0ea0*/  IADD3 R8, P0, PT, R4, UR40, RZ ;  /* 0x0000002804087c10 */ /* 0x001fc8000ff1e0ff */
[----:B------:R-:W-:-:S05]  /*0eb0*/  IADD3.X R9, PT, PT, RZ, UR41, RZ, P0, !PT ;  /* 0x00000029ff097c10 */ /* 0x000fca00087fe4ff */
[----:B------:R-:W2:Y:S01]  /*0ec0*/  LDG.E.U8.CONSTANT R8, desc[UR36][R8.64] ;  /* 0x0000002408087981 */ /* 0x000ea2000c1e9100 */
[----:B------:R-:W-:Y:S01]  /*0ed0*/  IADD3 R10, PT, PT, R11, R2, R5 ;  /* 0x000000020b0a7210 */ /* 0x000fe20007ffe005 */
[----:B------:R-:W-:-:S04]  /*0ee0*/  IMAD.MOV.U32 R2, RZ, RZ, R4 ;  /* 0x000000ffff027224 */ /* 0x000fc800078e0004 */
[----:B------:R-:W2:Y:S02]  /*0ef0*/  LDS.U8 R13, [R10+-0x1] ;  /* 0xffffff000a0d7984 */ /* 0x000ea40000000000 */
[----:B--2---:R-:W-:-:S13]  /*0f00*/  ISETP.NE.AND P0, PT, R13, R8, PT ;  /* 0x000000080d00720c */ /* 0x004fda0003f05270 */
[----:B------:R-:W-:Y:S05]  /*0f10*/  @!P0 BRA `(.L_x_8) ;  /* 0xfffffffc00cc8947 */ /* 0x000fea000383ffff */
[----:B------:R-:W-:Y:S05]  /*0f20*/  BSYNC.RELIABLE B6 ;  /* 0x0000000000067941 */ /* 0x000fea0003800100 */
.L_x_6:
[----:B------:R-:W0:Y:S01]  /*0f30*/  LDC.64 R8, c[0x0][0x3a0] ;  /* 0x0000e800ff087b82 */ /* 0x000e220000000a00 */
[----:B------:R-:W-:-:S07]  /*0f40*/  PRMT R13, R13, 0x8880, RZ ;  /* 0x000088800d0d7816 */ /* 0x000fce00000000ff */
[----:B------:R-:W2:Y:S01]  /*0f50*/  LDC.64 R10, c[0x0][0x3a8] ;  /* 0x0000ea00ff0a7b82 */ /* 0x000ea20000000a00 */
[----:B0-----:R-:W-:-:S06]  /*0f60*/  IMAD.WIDE.U32 R8, R15, 0x4, R8 ;  /* 0x000000040f087825 */ /* 0x001fcc00078e0008 */
[----:B------:R-:W3:Y:S01]  /*0f70*/  LDG.E.CONSTANT R9, desc[UR36][R8.64] ;  /* 0x0000002408097981 */ /* 0x000ee2000c1e9900 */
[----:B--2---:R-:W-:-:S06]  /*0f80*/  IMAD.WIDE R10, R13, 0x4, R10 ;  /* 0x000000040d0a7825 */ /* 0x004fcc00078e020a */
[----:B------:R-:W3:Y:S02]  /*0f90*/  LDG.E.CONSTANT R10, desc[UR36][R10.64] ;  /* 0x000000240a0a7981 */ /* 0x000ee4000c1e9900 */
[----:B---3--:R-:W-:-:S05]  /*0fa0*/  VIADDMNMX R2, R2, -R10, R9, !PT ;  /* 0x8000000a02027246 */ /* 0x008fca0007800109 */
[----:B------:R-:W-:-:S05]  /*0fb0*/  IMAD.IADD R5, R2, 0x1, R5 ;  /* 0x0000000102057824 */ /* 0x000fca00078e0205 */
[----:B------:R-:W-:-:S13]  /*0fc0*/  ISETP.GE.AND P0, PT, R5, R0, PT ;  /* 0x000000000500720c */ /* 0x000fda0003f06270 */
[----:B------:R-:W-:Y:S05]  /*0fd0*/  @!P0 BRA `(.L_x_9) ;  /* 0xfffffffc00848947 */ /* 0x000fea000383ffff */
[----:B------:R-:W-:Y:S05]  /*0fe0*/  EXIT ;  /* 0x000000000000794d */ /* 0x000fea0003800000 */
.L_x_7:
[----:B0-----:R-:W-:Y:S05]  /*0ff0*/  BSYNC.RECONVERGENT B0 ;  /* 0x0000000000007941 */ /* 0x001fea0003800200 */
.L_x_5:
[----:B------:R-:W0:Y:S01]  /*1000*/  LDC R2, c[0x0][0x3b4] ;  /* 0x0000ed00ff027b82 */ /* 0x000e220000000800 */
[----:B------:R-:W-:Y:S01]  /*1010*/  MOV R8, 0x0 ;  /* 0x0000000000087802 */ /* 0x000fe20000000f00 */
[----:B------:R2:W-:Y:S01]  /*1020*/  STL [R1+0x8], R0 ;  /* 0x0000080001007387 */ /* 0x0005e20000100800 */
[----:B------:R-:W3:Y:S05]  /*1030*/  LDCU.64 UR4, c[0x4][0x8] ;  /* 0x01000100ff0477ac */ /* 0x000eea0008000a00 */
[----:B------:R-:W4:Y:S01]  /*1040*/  LDC.64 R8, c[0x4][R8] ;  /* 0x0100000008087b82 */ /* 0x000f220000000a00 */
[----:B---3--:R-:W-:Y:S02]  /*1050*/  IMAD.U32 R4, RZ, RZ, UR4 ;  /* 0x00000004ff047e24 */ /* 0x008fe4000f8e00ff */
[----:B0-----:R-:W-:-:S02]  /*1060*/  IMAD R2, R2, UR38, R5 ;  /* 0x0000002602027c24 */ /* 0x001fc4000f8e0205 */
[----:B------:R-:W-:Y:S02]  /*1070*/  IMAD.U32 R5, RZ, RZ, UR5 ;  /* 0x00000005ff057e24 */ /* 0x000fe4000f8e00ff */
[----:B------:R-:W-:-:S05]  /*1080*/  VIADD R2, R2, 0x1 ;  /* 0x0000000102027836 */ /* 0x000fca0000000000 */
[----:B----4-:R2:W-:Y:S02]  /*1090*/  STL.64 [R1], R2 ;  /* 0x0000000201007387 */ /* 0x0105e40000100a00 */
[----:B-1----:R-:W-:-:S07]  /*10a0*/  LEPC R20, `(.L_x_10) ;  /* 0x000000001014794e */ /* 0x002fce0000000000 */
[----:B--2---:R-:W-:Y:S05]  /*10b0*/  CALL.ABS.NOINC R8 ;  /* 0x0000000008007343 */ /* 0x004fea0003c00000 */
.L_x_10:
[----:B------:R-:W-:Y:S05]  /*10c0*/  EXIT ;  /* 0x000000000000794d */ /* 0x000fea0003800000 */
.L_x_11:
[----:B------:R-:W-:-:S00]  /*10d0*/  BRA `(.L_x_11) ;  /* 0xfffffffc00fc7947 */ /* 0x000fc0000383ffff */
[----:B------:R-:W-:-:S00]  /*10e0*/  NOP ;  /* 0x0000000000007918 */ /* 0x000fc00000000000 */
        /* <DEDUP_REMOVED lines=9> */
.L_x_12:


//--------------------- .nv.global.init           --------------------------
	.section	.nv.global.init,"aw",@progbits
.nv.global.init:
	.type		$str,@object
	.size		$str,(.L_0 - $str)
$str:
        /*0000*/ 	.byte	0x0a, 0x46, 0x6f, 0x75, 0x6e, 0x64, 0x20, 0x61, 0x74, 0x3a, 0x20, 0x25, 0x64, 0x20, 0x25, 0x64
        /*0010*/ 	.byte	0x20, 0x25, 0x64, 0x20, 0x0a, 0x00
.L_0:


//--------------------- .nv.shared._Z11boyer_moorePciPKciPKiS3_ii --------------------------
	.section	.nv.shared._Z11boyer_moorePciPKciPKiS3_ii,"aw",@nobits
	.sectionflags	@""
.nv.shared._Z11boyer_moorePciPKciPKiS3_ii:
	.zero		1084


//--------------------- .nv.shared.reserved.0     --------------------------
	.section	.nv.shared.reserved.0,"aw",@nobits
	.weak		__nv_reservedSMEM_offset_0_alias
	.size		__nv_reservedSMEM_offset_0_alias, 0, 64
	.other		__nv_reservedSMEM_offset_0_alias,@"STO_CUDA_RESERVED_SHARED STV_DEFAULT"
__nv_reservedSMEM_offset_0_alias:
	.zero		0
	.zero		64


//--------------------- .nv.constant0._Z11boyer_moorePciPKciPKiS3_ii --------------------------
	.section	.nv.constant0._Z11boyer_moorePciPKciPKiS3_ii,"a",@progbits
	.sectionflags	@""
	.align	4
.nv.constant0._Z11boyer_moorePciPKciPKiS3_ii:
	.zero		952


//--------------------- SYMBOLS --------------------------

	.type		.nv.reservedSmem.offset0,@object
	.size		.nv.reservedSmem.offset0,0x4
	.type		.nv.reservedSmem.cap,@object
	.size		.nv.reservedSmem.cap,0x4
	.type		vprintf,@function
